//
// Generated by NVIDIA NVVM Compiler
//
// Compiler Build ID: CL-36424714
// Cuda compilation tools, release 13.0, V13.0.88
// Based on NVVM 20.0.0
//

.version 9.0
.target sm_100
.address_size 64

	// .globl	_Z15count_trianglesPjS_PiS0_S0_

.visible .entry _Z15count_trianglesPjS_PiS0_S0_(
	.param .u64 .ptr .align 1 _Z15count_trianglesPjS_PiS0_S0__param_0,
	.param .u64 .ptr .align 1 _Z15count_trianglesPjS_PiS0_S0__param_1,
	.param .u64 .ptr .align 1 _Z15count_trianglesPjS_PiS0_S0__param_2,
	.param .u64 .ptr .align 1 _Z15count_trianglesPjS_PiS0_S0__param_3,
	.param .u64 .ptr .align 1 _Z15count_trianglesPjS_PiS0_S0__param_4
)
{
	.reg .pred 	%p<20>;
	.reg .b32 	%r<51>;
	.reg .b64 	%rd<52>;

	ld.param.u64 	%rd17, [_Z15count_trianglesPjS_PiS0_S0__param_0];
	ld.param.u64 	%rd18, [_Z15count_trianglesPjS_PiS0_S0__param_1];
	ld.param.u64 	%rd19, [_Z15count_trianglesPjS_PiS0_S0__param_2];
	ld.param.u64 	%rd20, [_Z15count_trianglesPjS_PiS0_S0__param_3];
	cvta.to.global.u64 	%rd1, %rd18;
	cvta.to.global.u64 	%rd21, %rd20;
	mov.u32 	%r23, %ctaid.x;
	mov.u32 	%r24, %ntid.x;
	mov.u32 	%r25, %tid.x;
	mad.lo.s32 	%r26, %r23, %r24, %r25;
	ld.global.u32 	%r27, [%rd21];
	setp.lt.s32 	%p1, %r26, 1;
	add.s32 	%r29, %r27, -2;
	setp.ge.s32 	%p2, %r26, %r29;
	or.pred  	%p3, %p1, %p2;
	@%p3 bra 	$L__BB0_16;
	cvta.to.global.u64 	%rd22, %rd17;
	mul.wide.u32 	%rd23, %r26, 4;
	add.s64 	%rd2, %rd22, %rd23;
	ld.global.u32 	%r30, [%rd2+4];
	ld.global.u32 	%r31, [%rd2];
	sub.s32 	%r2, %r30, %r31;
	mul.wide.u32 	%rd24, %r31, 4;
	add.s64 	%rd3, %rd1, %rd24;
	add.s64 	%rd4, %rd18, %rd24;
	ld.global.u32 	%r45, [%rd3];
	setp.ge.u32 	%p4, %r45, %r26;
	mov.u64 	%rd49, %rd3;
	mov.u64 	%rd50, %rd4;
	@%p4 bra 	$L__BB0_5;
	add.s32 	%r32, %r2, -1;
	cvt.u64.u32 	%rd5, %r32;
	mov.u64 	%rd50, %rd4;
	mov.u64 	%rd49, %rd3;
$L__BB0_3:
	sub.s64 	%rd25, %rd50, %rd4;
	shr.s64 	%rd26, %rd25, 2;
	setp.ge.s64 	%p5, %rd26, %rd5;
	@%p5 bra 	$L__BB0_5;
	add.s64 	%rd8, %rd49, 4;
	add.s64 	%rd50, %rd50, 4;
	ld.global.u32 	%r45, [%rd49+4];
	setp.lt.u32 	%p6, %r45, %r26;
	mov.u64 	%rd49, %rd8;
	@%p6 bra 	$L__BB0_3;
$L__BB0_5:
	setp.gt.u32 	%p7, %r45, %r26;
	mov.b64 	%rd51, -4;
	@%p7 bra 	$L__BB0_7;
	sub.s64 	%rd28, %rd50, %rd4;
	shr.s64 	%rd29, %rd28, 2;
	cvt.u64.u32 	%rd30, %r2;
	setp.eq.s64 	%p8, %rd29, %rd30;
	selp.b64 	%rd51, -4, 0, %p8;
$L__BB0_7:
	add.s64 	%rd14, %rd49, %rd51;
	add.s64 	%rd31, %rd50, %rd51;
	mul.wide.u32 	%rd32, %r2, 4;
	add.s64 	%rd33, %rd4, %rd32;
	sub.s64 	%rd34, %rd33, %rd31;
	add.s64 	%rd35, %rd34, -8;
	shr.u64 	%rd36, %rd35, 2;
	cvt.u32.u64 	%r7, %rd36;
	add.s32 	%r33, %r7, 1;
	setp.eq.s32 	%p9, %r33, 0;
	sub.s32 	%r8, %r2, %r33;
	@%p9 bra 	$L__BB0_16;
	not.b32 	%r9, %r26;
	cvta.to.global.u64 	%rd15, %rd19;
	mov.b32 	%r46, 0;
$L__BB0_9:
	setp.eq.s32 	%p10, %r8, 0;
	mul.wide.u32 	%rd37, %r46, 4;
	add.s64 	%rd38, %rd14, %rd37;
	ld.global.u32 	%r35, [%rd38+4];
	add.s32 	%r36, %r35, %r9;
	mul.wide.u32 	%rd39, %r36, 4;
	add.s64 	%rd16, %rd2, %rd39;
	ld.global.u32 	%r37, [%rd16+8];
	ld.global.u32 	%r38, [%rd16+4];
	sub.s32 	%r39, %r37, %r38;
	setp.eq.s32 	%p11, %r39, 0;
	or.pred  	%p12, %p10, %p11;
	@%p12 bra 	$L__BB0_15;
	mov.b32 	%r47, 0;
	mov.u32 	%r48, %r47;
$L__BB0_11:
	ld.global.u32 	%rd40, [%rd16+4];
	cvt.u64.u32 	%rd41, %r47;
	add.s64 	%rd42, %rd40, %rd41;
	shl.b64 	%rd43, %rd42, 2;
	add.s64 	%rd44, %rd1, %rd43;
	mul.wide.u32 	%rd45, %r48, 4;
	add.s64 	%rd46, %rd3, %rd45;
	ld.global.u32 	%r14, [%rd44];
	ld.global.u32 	%r15, [%rd46];
	setp.ne.s32 	%p13, %r14, %r15;
	@%p13 bra 	$L__BB0_13;
	atom.global.add.u32 	%r43, [%rd15], 1;
	add.s32 	%r47, %r47, 1;
	add.s32 	%r48, %r48, 1;
	bra.uni 	$L__BB0_14;
$L__BB0_13:
	setp.le.u32 	%p14, %r14, %r15;
	setp.gt.u32 	%p15, %r14, %r15;
	selp.u32 	%r41, 1, 0, %p15;
	add.s32 	%r48, %r48, %r41;
	selp.u32 	%r42, 1, 0, %p14;
	add.s32 	%r47, %r47, %r42;
$L__BB0_14:
	setp.lt.u32 	%p16, %r48, %r8;
	setp.lt.u32 	%p17, %r47, %r39;
	and.pred  	%p18, %p16, %p17;
	@%p18 bra 	$L__BB0_11;
$L__BB0_15:
	add.s32 	%r22, %r46, 1;
	setp.ne.s32 	%p19, %r46, %r7;
	mov.u32 	%r46, %r22;
	@%p19 bra 	$L__BB0_9;
$L__BB0_16:
	ret;

}


// ===== COMPILED SASS (sm_100) =====

	.target	sm_100

	.elftype	@"ET_EXEC"


//--------------------- .note.nv.tkinfo           --------------------------
	.section	.note.nv.tkinfo,"",@"SHT_NOTE"
	.sectionflags	@"SHF_NOTE_NV_TKINFO"
	.tkinfo
        /*0018*/ 	.word	0x00000002
        /*0030*/ 	.string	""
        /*0030*/ 	.string	"ptxas"
        /*0030*/ 	.string	"Cuda compilation tools, release 13.0, V13.0.88"
        /*0030*/ 	.string	"Build cuda_13.0.r13.0/compiler.36424714_0"
        /*0030*/ 	.string	"-arch sm_100 -m 64 "



//--------------------- .note.nv.cuinfo           --------------------------
	.section	.note.nv.cuinfo,"",@"SHT_NOTE"
	.sectionflags	@"SHF_NOTE_NV_CUINFO"
        /*0018*/ 	.short	0x0002
        /*001a*/ 	.short	0x0064
        /*001c*/ 	.short	0x0082
	.zero		2


//--------------------- .nv.info                  --------------------------
	.section	.nv.info,"",@"SHT_CUDA_INFO"
	.align	4


	//----- nvinfo : EIATTR_REGCOUNT
	.align		4
        /*0000*/ 	.byte	0x04, 0x2f
        /*0002*/ 	.short	(.L_1 - .L_0)
	.align		4
.L_0:
        /*0004*/ 	.word	index@(_Z15count_trianglesPjS_PiS0_S0_)
        /*0008*/ 	.word	0x00000018


	//----- nvinfo : EIATTR_FRAME_SIZE
	.align		4
.L_1:
        /*000c*/ 	.byte	0x04, 0x11
        /*000e*/ 	.short	(.L_3 - .L_2)
	.align		4
.L_2:
        /*0010*/ 	.word	index@(_Z15count_trianglesPjS_PiS0_S0_)
        /*0014*/ 	.word	0x00000000


	//----- nvinfo : EIATTR_MIN_STACK_SIZE
	.align		4
.L_3:
        /*0018*/ 	.byte	0x04, 0x12
        /*001a*/ 	.short	(.L_5 - .L_4)
	.align		4
.L_4:
        /*001c*/ 	.word	index@(_Z15count_trianglesPjS_PiS0_S0_)
        /*0020*/ 	.word	0x00000000
.L_5:


//--------------------- .nv.compat                --------------------------
	.section	.nv.compat,"",@"SHT_CUDA_COMPAT_INFO"
	.align	4
        /*0000*/ 	.byte	0x02, 0x09, 0x00, 0x00, 0x02, 0x02, 0x01, 0x00, 0x02, 0x05, 0x05, 0x00, 0x03, 0x07, 0x01, 0x01
        /*0010*/ 	.byte	0x02, 0x03, 0x00, 0x00, 0x02, 0x06, 0x01, 0x00, 0x04, 0x0b, 0x08, 0x00, 0x09, 0x00, 0x00, 0x00
        /*0020*/ 	.byte	0x00, 0x00, 0x00, 0x00


//--------------------- .nv.info._Z15count_trianglesPjS_PiS0_S0_ --------------------------
	.section	.nv.info._Z15count_trianglesPjS_PiS0_S0_,"",@"SHT_CUDA_INFO"
	.sectionflags	@""
	.align	4


	//----- nvinfo : EIATTR_CUDA_API_VERSION
	.align		4
        /*0000*/ 	.byte	0x04, 0x37
        /*0002*/ 	.short	(.L_7 - .L_6)
.L_6:
        /*0004*/ 	.word	0x00000082


	//----- nvinfo : EIATTR_KPARAM_INFO
	.align		4
.L_7:
        /*0008*/ 	.byte	0x04, 0x17
        /*000a*/ 	.short	(.L_9 - .L_8)
.L_8:
        /*000c*/ 	.word	0x00000000
        /*0010*/ 	.short	0x0004
        /*0012*/ 	.short	0x0020
        /*0014*/ 	.byte	0x00, 0xf5, 0x21, 0x00


	//----- nvinfo : EIATTR_KPARAM_INFO
	.align		4
.L_9:
        /*0018*/ 	.byte	0x04, 0x17
        /*001a*/ 	.short	(.L_11 - .L_10)
.L_10:
        /*001c*/ 	.word	0x00000000
        /*0020*/ 	.short	0x0003
        /*0022*/ 	.short	0x0018
        /*0024*/ 	.byte	0x00, 0xf5, 0x21, 0x00


	//----- nvinfo : EIATTR_KPARAM_INFO
	.align		4
.L_11:
        /*0028*/ 	.byte	0x04, 0x17
        /*002a*/ 	.short	(.L_13 - .L_12)
.L_12:
        /*002c*/ 	.word	0x00000000
        /*0030*/ 	.short	0x0002
        /*0032*/ 	.short	0x0010
        /*0034*/ 	.byte	0x00, 0xf5, 0x21, 0x00


	//----- nvinfo : EIATTR_KPARAM_INFO
	.align		4
.L_13:
        /*0038*/ 	.byte	0x04, 0x17
        /*003a*/ 	.short	(.L_15 - .L_14)
.L_14:
        /*003c*/ 	.word	0x00000000
        /*0040*/ 	.short	0x0001
        /*0042*/ 	.short	0x0008
        /*0044*/ 	.byte	0x00, 0xf5, 0x21, 0x00


	//----- nvinfo : EIATTR_KPARAM_INFO
	.align		4
.L_15:
        /*0048*/ 	.byte	0x04, 0x17
        /*004a*/ 	.short	(.L_17 - .L_16)
.L_16:
        /*004c*/ 	.word	0x00000000
        /*0050*/ 	.short	0x0000
        /*0052*/ 	.short	0x0000
        /*0054*/ 	.byte	0x00, 0xf5, 0x21, 0x00


	//----- nvinfo : EIATTR_SPARSE_MMA_MASK
	.align		4
.L_17:
        /*0058*/ 	.byte	0x03, 0x50
        /*005a*/ 	.short	0x0000


	//----- nvinfo : EIATTR_MAXREG_COUNT
	.align		4
        /*005c*/ 	.byte	0x03, 0x1b
        /*005e*/ 	.short	0x00ff


	//----- nvinfo : EIATTR_MERCURY_ISA_VERSION
	.align		4
        /*0060*/ 	.byte	0x03, 0x5f
        /*0062*/ 	.short	0x0101


	//----- nvinfo : EIATTR_INT_WARP_WIDE_INSTR_OFFSETS
	.align		4
        /*0064*/ 	.byte	0x04, 0x31
        /*0066*/ 	.short	(.L_19 - .L_18)


	//   ....[0]....
.L_18:
        /*0068*/ 	.word	0x00000650


	//----- nvinfo : EIATTR_VRC_CTA_INIT_COUNT
	.align		4
.L_19:
        /*006c*/ 	.byte	0x02, 0x4a
	.zero		1
	.zero		1


	//----- nvinfo : EIATTR_EXIT_INSTR_OFFSETS
	.align		4
        /*0070*/ 	.byte	0x04, 0x1c
        /*0072*/ 	.short	(.L_21 - .L_20)


	//   ....[0]....
.L_20:
        /*0074*/ 	.word	0x000000b0


	//   ....[1]....
        /*0078*/ 	.word	0x00000420


	//   ....[2]....
        /*007c*/ 	.word	0x000007b0


	//----- nvinfo : EIATTR_CRS_STACK_SIZE
	.align		4
.L_21:
        /*0080*/ 	.byte	0x04, 0x1e
        /*0082*/ 	.short	(.L_23 - .L_22)
.L_22:
        /*0084*/ 	.word	0x00000000


	//----- nvinfo : EIATTR_CBANK_PARAM_SIZE
	.align		4
.L_23:
        /*0088*/ 	.byte	0x03, 0x19
        /*008a*/ 	.short	0x0028


	//----- nvinfo : EIATTR_PARAM_CBANK
	.align		4
        /*008c*/ 	.byte	0x04, 0x0a
        /*008e*/ 	.short	(.L_25 - .L_24)
	.align		4
.L_24:
        /*0090*/ 	.word	index@(.nv.constant0._Z15count_trianglesPjS_PiS0_S0_)
        /*0094*/ 	.short	0x0380
        /*0096*/ 	.short	0x0028


	//----- nvinfo : EIATTR_SW_WAR
	.align		4
.L_25:
        /*0098*/ 	.byte	0x04, 0x36
        /*009a*/ 	.short	(.L_27 - .L_26)
.L_26:
        /*009c*/ 	.word	0x00000008
.L_27:


//--------------------- .nv.callgraph             --------------------------
	.section	.nv.callgraph,"",@"SHT_CUDA_CALLGRAPH"
	.align	4
	.sectionentsize	8
	.align		4
        /*0000*/ 	.word	0x00000000
	.align		4
        /*0004*/ 	.word	0xffffffff
	.align		4
        /*0008*/ 	.word	0x00000000
	.align		4
        /*000c*/ 	.word	0xfffffffe
	.align		4
        /*0010*/ 	.word	0x00000000
	.align		4
        /*0014*/ 	.word	0xfffffffd
	.align		4
        /*0018*/ 	.word	0x00000000
	.align		4
        /*001c*/ 	.word	0xfffffffc


//--------------------- .text._Z15count_trianglesPjS_PiS0_S0_ --------------------------
	.section	.text._Z15count_trianglesPjS_PiS0_S0_,"ax",@progbits
	.align	128
        .global         _Z15count_trianglesPjS_PiS0_S0_
        .type           _Z15count_trianglesPjS_PiS0_S0_,@function
        .size           _Z15count_trianglesPjS_PiS0_S0_,(.L_x_11 - _Z15count_trianglesPjS_PiS0_S0_)
        .other          _Z15count_trianglesPjS_PiS0_S0_,@"STO_CUDA_ENTRY STV_DEFAULT"
_Z15count_trianglesPjS_PiS0_S0_:
.text._Z15count_trianglesPjS_PiS0_S0_:
[----:B------:R-:W-:Y:S08]  /*0000*/  LDC R1, c[0x0][0x37c] ;  /* 0x0000df00ff017b82 */ /* 0x000ff00000000800 */
[----:B------:R-:W0:Y:S01]  /*0010*/  LDC.64 R2, c[0x0][0x398] ;  /* 0x0000e600ff027b82 */ /* 0x000e220000000a00 */
[----:B------:R-:W0:Y:S02]  /*0020*/  LDCU.64 UR4, c[0x0][0x358] ;  /* 0x00006b00ff0477ac */ /* 0x000e240008000a00 */
[----:B0-----:R-:W2:Y:S05]  /*0030*/  LDG.E R2, desc[UR4][R2.64] ;  /* 0x0000000402027981 */ /* 0x001eaa000c1e1900 */
[----:B------:R-:W0:Y:S01]  /*0040*/  S2UR UR6, SR_CTAID.X ;  /* 0x00000000000679c3 */ /* 0x000e220000002500 */
[----:B------:R-:W0:Y:S07]  /*0050*/  S2R R0, SR_TID.X ;  /* 0x0000000000007919 */ /* 0x000e2e0000002100 */
[----:B------:R-:W0:Y:S02]  /*0060*/  LDC R11, c[0x0][0x360] ;  /* 0x0000d800ff0b7b82 */ /* 0x000e240000000800 */
[----:B0-----:R-:W-:-:S02]  /*0070*/  IMAD R11, R11, UR6, R0 ;  /* 0x000000060b0b7c24 */ /* 0x001fc4000f8e0200 */
[----:B--2---:R-:W-:-:S05]  /*0080*/  VIADD R0, R2, 0xfffffffe ;  /* 0xfffffffe02007836 */ /* 0x004fca0000000000 */
[----:B------:R-:W-:-:S04]  /*0090*/  ISETP.GE.AND P0, PT, R11, R0, PT ;  /* 0x000000000b00720c */ /* 0x000fc80003f06270 */
[----:B------:R-:W-:-:S13]  /*00a0*/  ISETP.LT.OR P0, PT, R11, 0x1, P0 ;  /* 0x000000010b00780c */ /* 0x000fda0000701670 */
[----:B------:R-:W-:Y:S05]  /*00b0*/  @P0 EXIT ;  /* 0x000000000000094d */ /* 0x000fea0003800000 */
[----:B------:R-:W0:Y:S08]  /*00c0*/  LDC.64 R4, c[0x0][0x380] ;  /* 0x0000e000ff047b82 */ /* 0x000e300000000a00 */
[----:B------:R-:W1:Y:S01]  /*00d0*/  LDC.64 R2, c[0x0][0x388] ;  /* 0x0000e200ff027b82 */ /* 0x000e620000000a00 */
[----:B0-----:R-:W-:-:S05]  /*00e0*/  IMAD.WIDE.U32 R4, R11, 0x4, R4 ;  /* 0x000000040b047825 */ /* 0x001fca00078e0004 */
[----:B------:R-:W1:Y:S04]  /*00f0*/  LDG.E R0, desc[UR4][R4.64] ;  /* 0x0000000404007981 */ /* 0x000e68000c1e1900 */
[----:B------:R-:W2:Y:S01]  /*0100*/  LDG.E R9, desc[UR4][R4.64+0x4] ;  /* 0x0000040404097981 */ /* 0x000ea2000c1e1900 */
[----:B-1----:R-:W-:-:S05]  /*0110*/  IMAD.WIDE.U32 R2, R0, 0x4, R2 ;  /* 0x0000000400027825 */ /* 0x002fca00078e0002 */
[----:B------:R-:W3:Y:S01]  /*0120*/  LDG.E R8, desc[UR4][R2.64] ;  /* 0x0000000402087981 */ /* 0x000ee2000c1e1900 */
[----:B------:R-:W-:Y:S01]  /*0130*/  BSSY.RECONVERGENT B0, `(.L_x_0) ;  /* 0x000001b000007945 */ /* 0x000fe20003800200 */
[----:B--2---:R-:W-:Y:S02]  /*0140*/  IMAD.IADD R9, R9, 0x1, -R0 ;  /* 0x0000000109097824 */ /* 0x004fe400078e0a00 */
[--C-:B------:R-:W-:Y:S02]  /*0150*/  IMAD.MOV.U32 R19, RZ, RZ, R2.reuse ;  /* 0x000000ffff137224 */ /* 0x100fe400078e0002 */
[--C-:B------:R-:W-:Y:S02]  /*0160*/  IMAD.MOV.U32 R21, RZ, RZ, R3.reuse ;  /* 0x000000ffff157224 */ /* 0x100fe400078e0003 */
[----:B------:R-:W-:Y:S02]  /*0170*/  IMAD.MOV.U32 R6, RZ, RZ, R2 ;  /* 0x000000ffff067224 */ /* 0x000fe400078e0002 */
[----:B------:R-:W-:Y:S01]  /*0180*/  IMAD.MOV.U32 R7, RZ, RZ, R3 ;  /* 0x000000ffff077224 */ /* 0x000fe200078e0003 */
[----:B---3--:R-:W-:-:S13]  /*0190*/  ISETP.GE.U32.AND P0, PT, R8, R11, PT ;  /* 0x0000000b0800720c */ /* 0x008fda0003f06070 */
[----:B------:R-:W-:Y:S05]  /*01a0*/  @P0 BRA `(.L_x_1) ;  /* 0x00000000004c0947 */ /* 0x000fea0003800000 */
[----:B------:R-:W-:Y:S02]  /*01b0*/  VIADD R0, R9, 0xffffffff ;  /* 0xffffffff09007836 */ /* 0x000fe40000000000 */
[--C-:B------:R-:W-:Y:S02]  /*01c0*/  IMAD.MOV.U32 R19, RZ, RZ, R2.reuse ;  /* 0x000000ffff137224 */ /* 0x100fe400078e0002 */
[--C-:B------:R-:W-:Y:S02]  /*01d0*/  IMAD.MOV.U32 R21, RZ, RZ, R3.reuse ;  /* 0x000000ffff157224 */ /* 0x100fe400078e0003 */
[----:B------:R-:W-:Y:S02]  /*01e0*/  IMAD.MOV.U32 R6, RZ, RZ, R2 ;  /* 0x000000ffff067224 */ /* 0x000fe400078e0002 */
[----:B------:R-:W-:-:S07]  /*01f0*/  IMAD.MOV.U32 R7, RZ, RZ, R3 ;  /* 0x000000ffff077224 */ /* 0x000fce00078e0003 */
.L_x_2:
[----:B------:R-:W-:-:S04]  /*0200*/  IADD3 R13, P0, PT, -R2, R19, RZ ;  /* 0x00000013020d7210 */ /* 0x000fc80007f1e1ff */
[----:B------:R-:W-:-:S04]  /*0210*/  IADD3.X R10, PT, PT, ~R3, R21, RZ, P0, !PT ;  /* 0x00000015030a7210 */ /* 0x000fc800007fe5ff */
[--C-:B------:R-:W-:Y:S02]  /*0220*/  SHF.R.S64 R13, R13, 0x2, R10.reuse ;  /* 0x000000020d0d7819 */ /* 0x100fe4000000100a */
[----:B------:R-:W-:Y:S02]  /*0230*/  SHF.R.S32.HI R10, RZ, 0x2, R10 ;  /* 0x00000002ff0a7819 */ /* 0x000fe4000001140a */
[----:B------:R-:W-:-:S04]  /*0240*/  ISETP.GE.U32.AND P0, PT, R13, R0, PT ;  /* 0x000000000d00720c */ /* 0x000fc80003f06070 */
[----:B------:R-:W-:-:S13]  /*0250*/  ISETP.GE.AND.EX P0, PT, R10, RZ, PT, P0 ;  /* 0x000000ff0a00720c */ /* 0x000fda0003f06300 */
[----:B------:R-:W-:Y:S05]  /*0260*/  @P0 BRA `(.L_x_1) ;  /* 0x00000000001c0947 */ /* 0x000fea0003800000 */
[----:B------:R0:W2:Y:S01]  /*0270*/  LDG.E R8, desc[UR4][R6.64+0x4] ;  /* 0x0000040406087981 */ /* 0x0000a2000c1e1900 */
[----:B------:R-:W-:-:S05]  /*0280*/  IADD3 R19, P2, PT, R19, 0x4, RZ ;  /* 0x0000000413137810 */ /* 0x000fca0007f5e0ff */
[----:B------:R-:W-:Y:S01]  /*0290*/  IMAD.X R21, RZ, RZ, R21, P2 ;  /* 0x000000ffff157224 */ /* 0x000fe200010e0615 */
[----:B0-----:R-:W-:-:S05]  /*02a0*/  IADD3 R6, P1, PT, R6, 0x4, RZ ;  /* 0x0000000406067810 */ /* 0x001fca0007f3e0ff */
[----:B------:R-:W-:Y:S01]  /*02b0*/  IMAD.X R7, RZ, RZ, R7, P1 ;  /* 0x000000ffff077224 */ /* 0x000fe200008e0607 */
[----:B--2---:R-:W-:-:S13]  /*02c0*/  ISETP.GE.U32.AND P0, PT, R8, R11, PT ;  /* 0x0000000b0800720c */ /* 0x004fda0003f06070 */
[----:B------:R-:W-:Y:S05]  /*02d0*/  @!P0 BRA `(.L_x_2) ;  /* 0xfffffffc00c88947 */ /* 0x000fea000383ffff */
.L_x_1:
[----:B------:R-:W-:Y:S05]  /*02e0*/  BSYNC.RECONVERGENT B0 ;  /* 0x0000000000007941 */ /* 0x000fea0003800200 */
.L_x_0:
[----:B------:R-:W-:Y:S01]  /*02f0*/  ISETP.GT.U32.AND P1, PT, R8, R11, PT ;  /* 0x0000000b0800720c */ /* 0x000fe20003f24070 */
[----:B------:R-:W-:Y:S02]  /*0300*/  IMAD.MOV.U32 R15, RZ, RZ, -0x4 ;  /* 0xfffffffcff0f7424 */ /* 0x000fe400078e00ff */
[----:B------:R-:W-:-:S10]  /*0310*/  IMAD.MOV.U32 R17, RZ, RZ, -0x1 ;  /* 0xffffffffff117424 */ /* 0x000fd400078e00ff */
[----:B------:R-:W-:-:S05]  /*0320*/  @!P1 IADD3 R0, P0, PT, -R2, R19, RZ ;  /* 0x0000001302009210 */ /* 0x000fca0007f1e1ff */
[----:B------:R-:W-:-:S05]  /*0330*/  @!P1 IMAD.X R13, R21, 0x1, ~R3, P0 ;  /* 0x00000001150d9824 */ /* 0x000fca00000e0e03 */
[--C-:B------:R-:W-:Y:S02]  /*0340*/  @!P1 SHF.R.S64 R0, R0, 0x2, R13.reuse ;  /* 0x0000000200009819 */ /* 0x100fe4000000100d */
[----:B------:R-:W-:Y:S01]  /*0350*/  @!P1 SHF.R.S32.HI R8, RZ, 0x2, R13 ;  /* 0x00000002ff089819 */ /* 0x000fe2000001140d */
[----:B------:R-:W-:Y:S01]  /*0360*/  IMAD.WIDE.U32 R12, R9, 0x4, R2 ;  /* 0x00000004090c7825 */ /* 0x000fe200078e0002 */
[----:B------:R-:W-:-:S04]  /*0370*/  @!P1 ISETP.NE.U32.AND P0, PT, R0, R9, PT ;  /* 0x000000090000920c */ /* 0x000fc80003f05070 */
[----:B------:R-:W-:-:S04]  /*0380*/  @!P1 ISETP.NE.AND.EX P0, PT, R8, RZ, PT, P0 ;  /* 0x000000ff0800920c */ /* 0x000fc80003f05300 */
[----:B------:R-:W-:Y:S02]  /*0390*/  @!P1 SEL R15, RZ, 0xfffffffc, P0 ;  /* 0xfffffffcff0f9807 */ /* 0x000fe40000000000 */
[----:B------:R-:W-:Y:S02]  /*03a0*/  @!P1 SEL R17, RZ, 0xffffffff, P0 ;  /* 0xffffffffff119807 */ /* 0x000fe40000000000 */
[----:B------:R-:W-:-:S04]  /*03b0*/  IADD3 R0, P0, P1, R12, -R19, -R15 ;  /* 0x800000130c007210 */ /* 0x000fc8000791e80f */
[----:B------:R-:W-:Y:S02]  /*03c0*/  IADD3.X R13, PT, PT, R13, ~R21, ~R17, P0, P1 ;  /* 0x800000150d0d7210 */ /* 0x000fe400007e2c11 */
[----:B------:R-:W-:-:S04]  /*03d0*/  IADD3 R0, P0, PT, R0, -0x8, RZ ;  /* 0xfffffff800007810 */ /* 0x000fc80007f1e0ff */
[----:B------:R-:W-:-:S04]  /*03e0*/  IADD3.X R13, PT, PT, R13, -0x1, RZ, P0, !PT ;  /* 0xffffffff0d0d7810 */ /* 0x000fc800007fe4ff */
[----:B------:R-:W-:-:S05]  /*03f0*/  SHF.R.U64 R0, R0, 0x2, R13 ;  /* 0x0000000200007819 */ /* 0x000fca000000120d */
[----:B------:R-:W-:-:S05]  /*0400*/  VIADD R10, R0, 0x1 ;  /* 0x00000001000a7836 */ /* 0x000fca0000000000 */
[----:B------:R-:W-:-:S13]  /*0410*/  ISETP.NE.AND P0, PT, R10, RZ, PT ;  /* 0x000000ff0a00720c */ /* 0x000fda0003f05270 */
[----:B------:R-:W-:Y:S05]  /*0420*/  @!P0 EXIT ;  /* 0x000000000000894d */ /* 0x000fea0003800000 */
[----:B------:R-:W-:Y:S01]  /*0430*/  IADD3 R6, P0, PT, R6, R15, RZ ;  /* 0x0000000f06067210 */ /* 0x000fe20007f1e0ff */
[----:B------:R-:W-:Y:S02]  /*0440*/  HFMA2 R13, -RZ, RZ, 0, 0 ;  /* 0x00000000ff0d7431 */ /* 0x000fe400000001ff */
[----:B------:R-:W-:Y:S01]  /*0450*/  IMAD.IADD R10, R9, 0x1, -R10 ;  /* 0x00000001090a7824 */ /* 0x000fe200078e0a0a */
[----:B------:R-:W-:Y:S01]  /*0460*/  LOP3.LUT R11, RZ, R11, RZ, 0x33, !PT ;  /* 0x0000000bff0b7212 */ /* 0x000fe200078e33ff */
[----:B------:R-:W0:Y:S01]  /*0470*/  LDCU.64 UR8, c[0x0][0x388] ;  /* 0x00007100ff0877ac */ /* 0x000e220008000a00 */
[----:B------:R-:W-:-:S07]  /*0480*/  IMAD.X R7, R7, 0x1, R17, P0 ;  /* 0x0000000107077824 */ /* 0x000fce00000e0611 */
.L_x_9:
[----:B------:R-:W-:-:S06]  /*0490*/  IMAD.WIDE.U32 R14, R13, 0x4, R6 ;  /* 0x000000040d0e7825 */ /* 0x000fcc00078e0006 */
[----:B------:R-:W2:Y:S02]  /*04a0*/  LDG.E R14, desc[UR4][R14.64+0x4] ;  /* 0x000004040e0e7981 */ /* 0x000ea4000c1e1900 */
[----:B--2---:R-:W-:-:S04]  /*04b0*/  IMAD.IADD R9, R11, 0x1, R14 ;  /* 0x000000010b097824 */ /* 0x004fc800078e020e */
[----:B------:R-:W-:-:S05]  /*04c0*/  IMAD.WIDE.U32 R8, R9, 0x4, R4 ;  /* 0x0000000409087825 */ /* 0x000fca00078e0004 */
[----:B------:R-:W2:Y:S04]  /*04d0*/  LDG.E R12, desc[UR4][R8.64+0x8] ;  /* 0x00000804080c7981 */ /* 0x000ea8000c1e1900 */
[----:B------:R-:W2:Y:S01]  /*04e0*/  LDG.E R17, desc[UR4][R8.64+0x4] ;  /* 0x0000040408117981 */ /* 0x000ea2000c1e1900 */
[----:B------:R-:W-:Y:S01]  /*04f0*/  BSSY.RECONVERGENT B0, `(.L_x_3) ;  /* 0x000002a000007945 */ /* 0x000fe20003800200 */
[C---:B------:R-:W-:Y:S01]  /*0500*/  ISETP.NE.AND P1, PT, R13.reuse, R0, PT ;  /* 0x000000000d00720c */ /* 0x040fe20003f25270 */
[----:B------:R-:W-:Y:S02]  /*0510*/  VIADD R13, R13, 0x1 ;  /* 0x000000010d0d7836 */ /* 0x000fe40000000000 */
[----:B--2---:R-:W-:-:S05]  /*0520*/  IMAD.IADD R12, R12, 0x1, -R17 ;  /* 0x000000010c0c7824 */ /* 0x004fca00078e0a11 */
[----:B------:R-:W-:-:S04]  /*0530*/  ISETP.NE.AND P0, PT, R12, RZ, PT ;  /* 0x000000ff0c00720c */ /* 0x000fc80003f05270 */
[----:B------:R-:W-:-:S13]  /*0540*/  ISETP.EQ.OR P0, PT, R10, RZ, !P0 ;  /* 0x000000ff0a00720c */ /* 0x000fda0004702670 */
[----:B------:R-:W-:Y:S05]  /*0550*/  @P0 BRA `(.L_x_4) ;  /* 0x00000000008c0947 */ /* 0x000fea0003800000 */
[----:B------:R-:W-:Y:S02]  /*0560*/  IMAD.MOV.U32 R21, RZ, RZ, RZ ;  /* 0x000000ffff157224 */ /* 0x000fe400078e00ff */
[----:B------:R-:W-:-:S07]  /*0570*/  IMAD.MOV.U32 R19, RZ, RZ, RZ ;  /* 0x000000ffff137224 */ /* 0x000fce00078e00ff */
.L_x_8:
[----:B0-----:R-:W2:Y:S01]  /*0580*/  LDG.E R14, desc[UR4][R8.64+0x4] ;  /* 0x00000404080e7981 */ /* 0x001ea2000c1e1900 */
[----:B------:R-:W-:-:S06]  /*0590*/  IMAD.WIDE.U32 R16, R19, 0x4, R2 ;  /* 0x0000000413107825 */ /* 0x000fcc00078e0002 */
[----:B------:R-:W3:Y:S01]  /*05a0*/  LDG.E R17, desc[UR4][R16.64] ;  /* 0x0000000410117981 */ /* 0x000ee2000c1e1900 */
[----:B--2---:R-:W-:-:S05]  /*05b0*/  IADD3 R15, P0, PT, R14, R21, RZ ;  /* 0x000000150e0f7210 */ /* 0x004fca0007f1e0ff */
[----:B------:R-:W-:Y:S01]  /*05c0*/  IMAD.X R18, RZ, RZ, RZ, P0 ;  /* 0x000000ffff127224 */ /* 0x000fe200000e06ff */
[----:B0-----:R-:W-:-:S04]  /*05d0*/  LEA R14, P0, R15, UR8, 0x2 ;  /* 0x000000080f0e7c11 */ /* 0x001fc8000f8010ff */
[----:B------:R-:W-:-:S05]  /*05e0*/  LEA.HI.X R15, R15, UR9, R18, 0x2, P0 ;  /* 0x000000090f0f7c11 */ /* 0x000fca00080f1412 */
[----:B------:R-:W3:Y:S01]  /*05f0*/  LDG.E R14, desc[UR4][R14.64] ;  /* 0x000000040e0e7981 */ /* 0x000ee2000c1e1900 */
[----:B------:R-:W-:Y:S01]  /*0600*/  BSSY.RECONVERGENT B1, `(.L_x_5) ;  /* 0x0000015000017945 */ /* 0x000fe20003800200 */
[----:B---3--:R-:W-:-:S13]  /*0610*/  ISETP.NE.AND P0, PT, R14, R17, PT ;  /* 0x000000110e00720c */ /* 0x008fda0003f05270 */
[----:B------:R-:W-:Y:S05]  /*0620*/  @P0 BRA `(.L_x_6) ;  /* 0x0000000000280947 */ /* 0x000fea0003800000 */
[----:B------:R-:W0:Y:S01]  /*0630*/  S2R R16, SR_LANEID ;  /* 0x0000000000107919 */ /* 0x000e220000000000 */
[----:B------:R-:W1:Y:S01]  /*0640*/  LDC.64 R14, c[0x0][0x390] ;  /* 0x0000e400ff0e7b82 */ /* 0x000e620000000a00 */
[----:B------:R-:W-:Y:S02]  /*0650*/  VOTEU.ANY UR6, UPT, PT ;  /* 0x0000000000067886 */ /* 0x000fe400038e0100 */
[----:B------:R-:W-:Y:S02]  /*0660*/  UFLO.U32 UR7, UR6 ;  /* 0x00000006000772bd */ /* 0x000fe400080e0000 */
[----:B------:R-:W1:Y:S04]  /*0670*/  POPC R17, UR6 ;  /* 0x0000000600117d09 */ /* 0x000e680008000000 */
[----:B0-----:R-:W-:-:S13]  /*0680*/  ISETP.EQ.U32.AND P0, PT, R16, UR7, PT ;  /* 0x0000000710007c0c */ /* 0x001fda000bf02070 */
[----:B-1----:R0:W-:Y:S01]  /*0690*/  @P0 REDG.E.ADD.STRONG.GPU desc[UR4][R14.64], R17 ;  /* 0x000000110e00098e */ /* 0x0021e2000c12e104 */
[----:B------:R-:W-:Y:S01]  /*06a0*/  VIADD R21, R21, 0x1 ;  /* 0x0000000115157836 */ /* 0x000fe20000000000 */
[----:B------:R-:W-:Y:S01]  /*06b0*/  IADD3 R19, PT, PT, R19, 0x1, RZ ;  /* 0x0000000113137810 */ /* 0x000fe20007ffe0ff */
[----:B------:R-:W-:Y:S06]  /*06c0*/  BRA `(.L_x_7) ;  /* 0x0000000000207947 */ /* 0x000fec0003800000 */
.L_x_6:
[CC--:B------:R-:W-:Y:S01]  /*06d0*/  ISETP.GT.U32.AND P0, PT, R14.reuse, R17.reuse, PT ;  /* 0x000000110e00720c */ /* 0x0c0fe20003f04070 */
[----:B------:R-:W-:Y:S01]  /*06e0*/  VIADD R15, R21, 0x1 ;  /* 0x00000001150f7836 */ /* 0x000fe20000000000 */
[----:B------:R-:W-:Y:S01]  /*06f0*/  ISETP.GT.U32.AND P2, PT, R14, R17, PT ;  /* 0x000000110e00720c */ /* 0x000fe20003f44070 */
[----:B------:R-:W-:-:S10]  /*0700*/  VIADD R14, R19, 0x1 ;  /* 0x00000001130e7836 */ /* 0x000fd40000000000 */
[----:B------:R-:W-:Y:S02]  /*0710*/  @!P0 IMAD.MOV R14, RZ, RZ, R19 ;  /* 0x000000ffff0e8224 */ /* 0x000fe400078e0213 */
[----:B------:R-:W-:Y:S02]  /*0720*/  @P2 IMAD.MOV R15, RZ, RZ, R21 ;  /* 0x000000ffff0f2224 */ /* 0x000fe400078e0215 */
[----:B------:R-:W-:Y:S02]  /*0730*/  IMAD.MOV.U32 R19, RZ, RZ, R14 ;  /* 0x000000ffff137224 */ /* 0x000fe400078e000e */
[----:B------:R-:W-:-:S07]  /*0740*/  IMAD.MOV.U32 R21, RZ, RZ, R15 ;  /* 0x000000ffff157224 */ /* 0x000fce00078e000f */
.L_x_7:
[----:B------:R-:W-:Y:S05]  /*0750*/  BSYNC.RECONVERGENT B1 ;  /* 0x0000000000017941 */ /* 0x000fea0003800200 */
.L_x_5:
[----:B------:R-:W-:Y:S02]  /*0760*/  ISETP.GE.U32.AND P0, PT, R21, R12, PT ;  /* 0x0000000c1500720c */ /* 0x000fe40003f06070 */
[----:B------:R-:W-:-:S13]  /*0770*/  ISETP.LT.U32.AND P2, PT, R19, R10, PT ;  /* 0x0000000a1300720c */ /* 0x000fda0003f41070 */
[----:B------:R-:W-:Y:S05]  /*0780*/  @!P0 BRA P2, `(.L_x_8) ;  /* 0xfffffffc007c8947 */ /* 0x000fea000103ffff */
.L_x_4:
[----:B0-----:R-:W-:Y:S05]  /*0790*/  BSYNC.RECONVERGENT B0 ;  /* 0x0000000000007941 */ /* 0x001fea0003800200 */
.L_x_3:
[----:B------:R-:W-:Y:S05]  /*07a0*/  @P1 BRA `(.L_x_9) ;  /* 0xfffffffc00381947 */ /* 0x000fea000383ffff */
[----:B------:R-:W-:Y:S05]  /*07b0*/  EXIT ;  /* 0x000000000000794d */ /* 0x000fea0003800000 */
.L_x_10:
[----:B------:R-:W-:-:S00]  /*07c0*/  BRA `(.L_x_10) ;  /* 0xfffffffc00fc7947 */ /* 0x000fc0000383ffff */
[----:B------:R-:W-:-:S00]  /*07d0*/  NOP ;  /* 0x0000000000007918 */ /* 0x000fc00000000000 */
        /* <DEDUP_REMOVED lines=10> */
.L_x_11:


//--------------------- .nv.shared.reserved.0     --------------------------
	.section	.nv.shared.reserved.0,"aw",@nobits
	.weak		__nv_reservedSMEM_offset_0_alias
	.size		__nv_reservedSMEM_offset_0_alias, 0, 64
	.other		__nv_reservedSMEM_offset_0_alias,@"STO_CUDA_RESERVED_SHARED STV_DEFAULT"
__nv_reservedSMEM_offset_0_alias:
	.zero		0
	.zero		64


//--------------------- .nv.constant0._Z15count_trianglesPjS_PiS0_S0_ --------------------------
	.section	.nv.constant0._Z15count_trianglesPjS_PiS0_S0_,"a",@progbits
	.sectionflags	@""
	.align	4
.nv.constant0._Z15count_trianglesPjS_PiS0_S0_:
	.zero		936


//--------------------- SYMBOLS --------------------------

	.type		.nv.reservedSmem.offset0,@object
	.size		.nv.reservedSmem.offset0,0x4
